	.headerflags	@"EF_CUDA_TEXMODE_UNIFIED EF_CUDA_64BIT_ADDRESS EF_CUDA_SM86 EF_CUDA_VIRTUAL_SM(EF_CUDA_SM86)"
	.elftype	@"ET_EXEC"


//--------------------- .nv.info                  --------------------------
	.section	.nv.info,"",@"SHT_CUDA_INFO"
	.align	4


	//----- nvinfo : EIATTR_REGCOUNT
	.align		4
        /*0000*/ 	.byte	0x04, 0x2f
        /*0002*/ 	.short	(.L_3 - .L_2)
	.align		4
.L_2:
        /*0004*/ 	.word	index@(triton_)
        /*0008*/ 	.word	0x00000022


	//----- nvinfo : EIATTR_MIN_STACK_SIZE
	.align		4
.L_3:
        /*000c*/ 	.byte	0x04, 0x12
        /*000e*/ 	.short	(.L_5 - .L_4)
	.align		4
.L_4:
        /*0010*/ 	.word	index@(triton_)
        /*0014*/ 	.word	0x00000000


	//----- nvinfo : EIATTR_FRAME_SIZE
	.align		4
.L_5:
        /*0018*/ 	.byte	0x04, 0x11
        /*001a*/ 	.short	(.L_7 - .L_6)
	.align		4
.L_6:
        /*001c*/ 	.word	index@(triton_)
        /*0020*/ 	.word	0x00000000


	//----- nvinfo : EIATTR_MIN_STACK_SIZE
	.align		4
.L_7:
        /*0024*/ 	.byte	0x04, 0x12
        /*0026*/ 	.short	(.L_9 - .L_8)
	.align		4
.L_8:
        /*0028*/ 	.word	index@(triton_)
        /*002c*/ 	.word	0x00000000
.L_9:


//--------------------- .nv.info.triton_          --------------------------
	.section	.nv.info.triton_,"",@"SHT_CUDA_INFO"
	.sectionflags	@""
	.align	4


	//----- nvinfo : EIATTR_CUDA_API_VERSION
	.align		4
        /*0000*/ 	.byte	0x04, 0x37
        /*0002*/ 	.short	(.L_11 - .L_10)
.L_10:
        /*0004*/ 	.word	0x0000007c


	//----- nvinfo : EIATTR_SW2861232_WAR
	.align		4
.L_11:
        /*0008*/ 	.byte	0x01, 0x35
	.zero		2


	//----- nvinfo : EIATTR_PARAM_CBANK
	.align		4
        /*000c*/ 	.byte	0x04, 0x0a
        /*000e*/ 	.short	(.L_13 - .L_12)
	.align		4
.L_12:
        /*0010*/ 	.word	index@(.nv.constant0.triton_)
        /*0014*/ 	.short	0x0160
        /*0016*/ 	.short	0x005c


	//----- nvinfo : EIATTR_CBANK_PARAM_SIZE
	.align		4
.L_13:
        /*0018*/ 	.byte	0x03, 0x19
        /*001a*/ 	.short	0x005c


	//----- nvinfo : EIATTR_KPARAM_INFO
	.align		4
        /*001c*/ 	.byte	0x04, 0x17
        /*001e*/ 	.short	(.L_15 - .L_14)
.L_14:
        /*0020*/ 	.word	0x00000000
        /*0024*/ 	.short	0x000b
        /*0026*/ 	.short	0x0058
        /*0028*/ 	.byte	0x00, 0xf0, 0x11, 0x00


	//----- nvinfo : EIATTR_KPARAM_INFO
	.align		4
.L_15:
        /*002c*/ 	.byte	0x04, 0x17
        /*002e*/ 	.short	(.L_17 - .L_16)
.L_16:
        /*0030*/ 	.word	0x00000000
        /*0034*/ 	.short	0x000a
        /*0036*/ 	.short	0x0050
        /*0038*/ 	.byte	0x00, 0xf0, 0x21, 0x00


	//----- nvinfo : EIATTR_KPARAM_INFO
	.align		4
.L_17:
        /*003c*/ 	.byte	0x04, 0x17
        /*003e*/ 	.short	(.L_19 - .L_18)
.L_18:
        /*0040*/ 	.word	0x00000000
        /*0044*/ 	.short	0x0009
        /*0046*/ 	.short	0x0048
        /*0048*/ 	.byte	0x00, 0xf0, 0x21, 0x00


	//----- nvinfo : EIATTR_KPARAM_INFO
	.align		4
.L_19:
        /*004c*/ 	.byte	0x04, 0x17
        /*004e*/ 	.short	(.L_21 - .L_20)
.L_20:
        /*0050*/ 	.word	0x00000000
        /*0054*/ 	.short	0x0008
        /*0056*/ 	.short	0x0040
        /*0058*/ 	.byte	0x00, 0xf0, 0x21, 0x00


	//----- nvinfo : EIATTR_KPARAM_INFO
	.align		4
.L_21:
        /*005c*/ 	.byte	0x04, 0x17
        /*005e*/ 	.short	(.L_23 - .L_22)
.L_22:
        /*0060*/ 	.word	0x00000000
        /*0064*/ 	.short	0x0007
        /*0066*/ 	.short	0x0038
        /*0068*/ 	.byte	0x00, 0xf0, 0x21, 0x00


	//----- nvinfo : EIATTR_KPARAM_INFO
	.align		4
.L_23:
        /*006c*/ 	.byte	0x04, 0x17
        /*006e*/ 	.short	(.L_25 - .L_24)
.L_24:
        /*0070*/ 	.word	0x00000000
        /*0074*/ 	.short	0x0006
        /*0076*/ 	.short	0x0030
        /*0078*/ 	.byte	0x00, 0xf0, 0x21, 0x00


	//----- nvinfo : EIATTR_KPARAM_INFO
	.align		4
.L_25:
        /*007c*/ 	.byte	0x04, 0x17
        /*007e*/ 	.short	(.L_27 - .L_26)
.L_26:
        /*0080*/ 	.word	0x00000000
        /*0084*/ 	.short	0x0005
        /*0086*/ 	.short	0x0028
        /*0088*/ 	.byte	0x00, 0xf0, 0x21, 0x00


	//----- nvinfo : EIATTR_KPARAM_INFO
	.align		4
.L_27:
        /*008c*/ 	.byte	0x04, 0x17
        /*008e*/ 	.short	(.L_29 - .L_28)
.L_28:
        /*0090*/ 	.word	0x00000000
        /*0094*/ 	.short	0x0004
        /*0096*/ 	.short	0x0020
        /*0098*/ 	.byte	0x00, 0xf0, 0x21, 0x00


	//----- nvinfo : EIATTR_KPARAM_INFO
	.align		4
.L_29:
        /*009c*/ 	.byte	0x04, 0x17
        /*009e*/ 	.short	(.L_31 - .L_30)
.L_30:
        /*00a0*/ 	.word	0x00000000
        /*00a4*/ 	.short	0x0003
        /*00a6*/ 	.short	0x0018
        /*00a8*/ 	.byte	0x00, 0xf0, 0x21, 0x00


	//----- nvinfo : EIATTR_KPARAM_INFO
	.align		4
.L_31:
        /*00ac*/ 	.byte	0x04, 0x17
        /*00ae*/ 	.short	(.L_33 - .L_32)
.L_32:
        /*00b0*/ 	.word	0x00000000
        /*00b4*/ 	.short	0x0002
        /*00b6*/ 	.short	0x0010
        /*00b8*/ 	.byte	0x00, 0xf0, 0x21, 0x00


	//----- nvinfo : EIATTR_KPARAM_INFO
	.align		4
.L_33:
        /*00bc*/ 	.byte	0x04, 0x17
        /*00be*/ 	.short	(.L_35 - .L_34)
.L_34:
        /*00c0*/ 	.word	0x00000000
        /*00c4*/ 	.short	0x0001
        /*00c6*/ 	.short	0x0008
        /*00c8*/ 	.byte	0x00, 0xf0, 0x21, 0x00


	//----- nvinfo : EIATTR_KPARAM_INFO
	.align		4
.L_35:
        /*00cc*/ 	.byte	0x04, 0x17
        /*00ce*/ 	.short	(.L_37 - .L_36)
.L_36:
        /*00d0*/ 	.word	0x00000000
        /*00d4*/ 	.short	0x0000
        /*00d6*/ 	.short	0x0000
        /*00d8*/ 	.byte	0x00, 0xf0, 0x21, 0x00


	//----- nvinfo : EIATTR_MAXREG_COUNT
	.align		4
.L_37:
        /*00dc*/ 	.byte	0x03, 0x1b
        /*00de*/ 	.short	0x00ff


	//----- nvinfo : EIATTR_EXIT_INSTR_OFFSETS
	.align		4
        /*00e0*/ 	.byte	0x04, 0x1c
        /*00e2*/ 	.short	(.L_39 - .L_38)


	//   ....[0]....
.L_38:
        /*00e4*/ 	.word	0x00000680


	//   ....[1]....
        /*00e8*/ 	.word	0x000006a0


	//----- nvinfo : EIATTR_REQNTID
	.align		4
.L_39:
        /*00ec*/ 	.byte	0x04, 0x10
        /*00ee*/ 	.short	(.L_41 - .L_40)
.L_40:
        /*00f0*/ 	.word	0x00000080
        /*00f4*/ 	.word	0x00000001
        /*00f8*/ 	.word	0x00000001
.L_41:


//--------------------- .nv.callgraph             --------------------------
	.section	.nv.callgraph,"",@"SHT_CUDA_CALLGRAPH"
	.align	4
	.sectionentsize	8
	.align		4
        /*0000*/ 	.word	0x00000000
	.align		4
        /*0004*/ 	.word	0xffffffff
	.align		4
        /*0008*/ 	.word	0x00000000
	.align		4
        /*000c*/ 	.word	0xfffffffe
	.align		4
        /*0010*/ 	.word	0x00000000
	.align		4
        /*0014*/ 	.word	0xfffffffd
	.align		4
        /*0018*/ 	.word	0x00000000
	.align		4
        /*001c*/ 	.word	0xfffffffc


//--------------------- .nv.rel.action            --------------------------
	.section	.nv.rel.action,"",@"SHT_CUDA_RELOCINFO"
	.align	8
	.sectionentsize	8
        /*0000*/ 	.byte	0x73, 0x00, 0x00, 0x00, 0x00, 0x00, 0x00, 0x00, 0x00, 0x00, 0x00, 0x11, 0x25, 0x00, 0x05, 0x36


//--------------------- .nv.constant4             --------------------------
	.section	.nv.constant4,"a",@progbits
	.align	8
	.align		8
.nv.constant4:
        /*0000*/ 	.dword	_$_str
	.align		8
        /*0008*/ 	.dword	_$_str_$_2


//--------------------- .nv.constant0.triton_     --------------------------
	.section	.nv.constant0.triton_,"a",@progbits
	.sectionflags	@""
	.align	4
.nv.constant0.triton_:
	.zero		444


//--------------------- .text.triton_             --------------------------
	.section	.text.triton_,"ax",@progbits
	.sectioninfo	@"SHI_REGISTERS=34"
	.align	128
        .global         triton_
        .type           triton_,@function
        .size           triton_,(.L_x_1 - triton_)
        .other          triton_,@"STO_CUDA_ENTRY STV_DEFAULT"
triton_:
.text.triton_:
[----:B------:R-:W-:Y:S02]  /*0000*/  MOV R1, c[0x0][0x28] ;  /* 0x00000a0000017a02 */ /* 0x000fe40000000f00 */
[----:B------:R-:W0:Y:S01]  /*0010*/  S2R R0, SR_TID.X ;  /* 0x0000000000007919 */ /* 0x000e220000002100 */
[----:B------:R-:W-:Y:S01]  /*0020*/  MOV R15, 0x4 ;  /* 0x00000004000f7802 */ /* 0x000fe20000000f00 */
[----:B------:R-:W-:Y:S02]  /*0030*/  ULDC.64 UR4, c[0x0][0x118] ;  /* 0x0000460000047ab9 */ /* 0x000fe40000000a00 */
[----:B------:R-:W1:Y:S01]  /*0040*/  S2R R5, SR_CTAID.X ;  /* 0x0000000000057919 */ /* 0x000e620000002500 */
[----:B0-----:R-:W-:Y:S02]  /*0050*/  SHF.L.U32 R0, R0, 0x1, RZ ;  /* 0x0000000100007819 */ /* 0x001fe400000006ff */
[----:B-1----:R-:W-:Y:S02]  /*0060*/  SHF.R.S32.HI R3, RZ, 0x17, R5 ;  /* 0x00000017ff037819 */ /* 0x002fe40000011405 */
[----:B------:R-:W-:Y:S02]  /*0070*/  LOP3.LUT R0, R0, 0xfe, RZ, 0xc0, !PT ;  /* 0x000000fe00007812 */ /* 0x000fe400078ec0ff */
[----:B------:R-:W-:-:S02]  /*0080*/  SGXT R3, R3, 0x1 ;  /* 0x000000010303781a */ /* 0x000fc40000000200 */
[----:B------:R-:W-:-:S04]  /*0090*/  LEA R14, R5, R0, 0x8 ;  /* 0x00000000050e7211 */ /* 0x000fc800078e40ff */
[----:B------:R-:W-:Y:S02]  /*00a0*/  LEA.HI R3, R3, R14, RZ, 0x8 ;  /* 0x0000000e03037211 */ /* 0x000fe400078f40ff */
[----:B------:R-:W-:Y:S02]  /*00b0*/  ISETP.GE.AND P0, PT, R14, 0xc400, PT ;  /* 0x0000c4000e00780c */ /* 0x000fe40003f06270 */
[----:B------:R-:W-:-:S04]  /*00c0*/  LOP3.LUT R3, R3, 0xffffff00, RZ, 0xc0, !PT ;  /* 0xffffff0003037812 */ /* 0x000fc800078ec0ff */
[----:B------:R-:W-:Y:S02]  /*00d0*/  IADD3 R0, R14, -R3, RZ ;  /* 0x800000030e007210 */ /* 0x000fe40007ffe0ff */
[----:B------:R-:W-:-:S03]  /*00e0*/  CS2R R2, SRZ ;  /* 0x0000000000027805 */ /* 0x000fc6000001ff00 */
[----:B------:R-:W-:-:S05]  /*00f0*/  IMAD.WIDE R12, R0, R15, c[0x0][0x178] ;  /* 0x00005e00000c7625 */ /* 0x000fca00078e020f */
[----:B------:R0:W2:Y:S01]  /*0100*/  @!P0 LDG.E.EL.64 R2, [R12.64] ;  /* 0x000000040c028981 */ /* 0x0000a2000c2e1b00 */
[----:B------:R-:W-:Y:S01]  /*0110*/  CS2R R10, SRZ ;  /* 0x00000000000a7805 */ /* 0x000fe2000001ff00 */
[----:B------:R-:W-:-:S05]  /*0120*/  IMAD.WIDE R16, R0, R15, c[0x0][0x1a0] ;  /* 0x0000680000107625 */ /* 0x000fca00078e020f */
[----:B------:R1:W3:Y:S01]  /*0130*/  @!P0 LDG.E.EL.64 R10, [R16.64] ;  /* 0x00000004100a8981 */ /* 0x0002e2000c2e1b00 */
[----:B------:R-:W-:Y:S01]  /*0140*/  CS2R R8, SRZ ;  /* 0x0000000000087805 */ /* 0x000fe2000001ff00 */
[----:B------:R-:W-:Y:S01]  /*0150*/  CS2R R4, SRZ ;  /* 0x0000000000047805 */ /* 0x000fe2000001ff00 */
[----:B------:R-:W-:Y:S01]  /*0160*/  CS2R R6, SRZ ;  /* 0x0000000000067805 */ /* 0x000fe2000001ff00 */
[----:B0-----:R-:W-:Y:S01]  /*0170*/  CS2R R12, SRZ ;  /* 0x00000000000c7805 */ /* 0x001fe2000001ff00 */
[----:B------:R-:W-:-:S04]  /*0180*/  IMAD.WIDE R24, R14, R15, c[0x0][0x168] ;  /* 0x00005a000e187625 */ /* 0x000fc800078e020f */
[-C--:B------:R-:W-:Y:S01]  /*0190*/  IMAD.WIDE R28, R14, R15.reuse, c[0x0][0x190] ;  /* 0x000064000e1c7625 */ /* 0x080fe200078e020f */
[----:B------:R0:W4:Y:S03]  /*01a0*/  @!P0 LDG.E.64 R8, [R24.64] ;  /* 0x0000000418088981 */ /* 0x000126000c1e1b00 */
[CC--:B------:R-:W-:Y:S01]  /*01b0*/  IMAD.WIDE R26, R0.reuse, R15.reuse, c[0x0][0x170] ;  /* 0x00005c00001a7625 */ /* 0x0c0fe200078e020f */
[----:B------:R5:W4:Y:S03]  /*01c0*/  @!P0 LDG.E.64 R6, [R28.64] ;  /* 0x000000041c068981 */ /* 0x000b26000c1e1b00 */
[----:B------:R-:W-:Y:S01]  /*01d0*/  IMAD.WIDE R30, R0, R15, c[0x0][0x198] ;  /* 0x00006600001e7625 */ /* 0x000fe200078e020f */
[----:B------:R5:W4:Y:S01]  /*01e0*/  @!P0 LDG.E.EL.64 R4, [R26.64] ;  /* 0x000000041a048981 */ /* 0x000b22000c2e1b00 */
[----:B------:R-:W-:Y:S01]  /*01f0*/  CS2R R22, SRZ ;  /* 0x0000000000167805 */ /* 0x000fe2000001ff00 */
[----:B------:R-:W-:-:S02]  /*0200*/  CS2R R18, SRZ ;  /* 0x0000000000127805 */ /* 0x000fc4000001ff00 */
[----:B------:R5:W4:Y:S01]  /*0210*/  @!P0 LDG.E.EL.64 R12, [R30.64] ;  /* 0x000000041e0c8981 */ /* 0x000b22000c2e1b00 */
[----:B------:R-:W-:Y:S01]  /*0220*/  CS2R R20, SRZ ;  /* 0x0000000000147805 */ /* 0x000fe2000001ff00 */
[----:B-1----:R-:W-:Y:S01]  /*0230*/  CS2R R16, SRZ ;  /* 0x0000000000107805 */ /* 0x002fe2000001ff00 */
[----:B0-----:R-:W-:-:S04]  /*0240*/  IMAD.WIDE R24, R0, R15, c[0x0][0x180] ;  /* 0x0000600000187625 */ /* 0x001fc800078e020f */
[CC--:B-----5:R-:W-:Y:S01]  /*0250*/  IMAD.WIDE R26, R0.reuse, R15.reuse, c[0x0][0x188] ;  /* 0x00006200001a7625 */ /* 0x0e0fe200078e020f */
[----:B------:R0:W5:Y:S03]  /*0260*/  @!P0 LDG.E.EL.64 R22, [R24.64] ;  /* 0x0000000418168981 */ /* 0x000166000c2e1b00 */
[CC--:B------:R-:W-:Y:S01]  /*0270*/  IMAD.WIDE R28, R0.reuse, R15.reuse, c[0x0][0x1a8] ;  /* 0x00006a00001c7625 */ /* 0x0c0fe200078e020f */
[----:B------:R1:W5:Y:S03]  /*0280*/  @!P0 LDG.E.EL.64 R18, [R26.64] ;  /* 0x000000041a128981 */ /* 0x000366000c2e1b00 */
[-C--:B------:R-:W-:Y:S01]  /*0290*/  IMAD.WIDE R30, R0, R15.reuse, c[0x0][0x1b0] ;  /* 0x00006c00001e7625 */ /* 0x080fe200078e020f */
[----:B------:R-:W4:Y:S04]  /*02a0*/  @!P0 LDG.E.EL.64 R20, [R28.64] ;  /* 0x000000041c148981 */ /* 0x000f28000c2e1b00 */
[----:B------:R-:W4:Y:S01]  /*02b0*/  @!P0 LDG.E.EL.64 R16, [R30.64] ;  /* 0x000000041e108981 */ /* 0x000f22000c2e1b00 */
[----:B-1----:R-:W-:Y:S01]  /*02c0*/  MOV R27, 0x3e800000 ;  /* 0x3e800000001b7802 */ /* 0x002fe20000000f00 */
[----:B------:R-:W-:Y:S01]  /*02d0*/  IMAD.WIDE R14, R14, R15, c[0x0][0x160] ;  /* 0x000058000e0e7625 */ /* 0x000fe200078e020f */
[----:B--2---:R-:W-:Y:S01]  /*02e0*/  FADD R2, R2, 9.9999997473787516356e-06 ;  /* 0x3727c5ac02027421 */ /* 0x004fe20000000000 */
[----:B------:R-:W-:-:S05]  /*02f0*/  FADD R3, R3, 9.9999997473787516356e-06 ;  /* 0x3727c5ac03037421 */ /* 0x000fca0000000000 */
[----:B------:R-:W1:Y:S01]  /*0300*/  MUFU.SQRT R2, R2 ;  /* 0x0000000200027308 */ /* 0x000e620000002000 */
[----:B---3--:R-:W-:Y:S01]  /*0310*/  FADD R10, R10, 9.9999997473787516356e-06 ;  /* 0x3727c5ac0a0a7421 */ /* 0x008fe20000000000 */
[----:B------:R-:W-:-:S06]  /*0320*/  FADD R0, R11, 9.9999997473787516356e-06 ;  /* 0x3727c5ac0b007421 */ /* 0x000fcc0000000000 */
[----:B------:R-:W2:Y:S08]  /*0330*/  MUFU.SQRT R3, R3 ;  /* 0x0000000300037308 */ /* 0x000eb00000002000 */
[----:B------:R-:W3:Y:S01]  /*0340*/  MUFU.SQRT R10, R10 ;  /* 0x0000000a000a7308 */ /* 0x000ee20000002000 */
[----:B-1----:R-:W-:-:S07]  /*0350*/  FSETP.GT.AND P6, PT, R2, 8.50705917302346158658e+37, PT ;  /* 0x7e8000000200780b */ /* 0x002fce0003fc4000 */
[----:B0-----:R-:W0:Y:S01]  /*0360*/  MUFU.SQRT R24, R0 ;  /* 0x0000000000187308 */ /* 0x001e220000002000 */
[----:B--2---:R-:W-:Y:S02]  /*0370*/  FSETP.GT.AND P2, PT, R3, 8.50705917302346158658e+37, PT ;  /* 0x7e8000000300780b */ /* 0x004fe40003f44000 */
[C---:B------:R-:W-:Y:S02]  /*0380*/  FSETP.GEU.AND P1, PT, R2.reuse, 1.175494350822287508e-38, PT ;  /* 0x008000000200780b */ /* 0x040fe40003f2e000 */
[----:B------:R-:W-:Y:S01]  /*0390*/  FSEL R11, R27, 1, P6 ;  /* 0x3f8000001b0b7808 */ /* 0x000fe20003000000 */
[----:B------:R-:W-:Y:S01]  /*03a0*/  @P6 FMUL R2, R2, 0.25 ;  /* 0x3e80000002026820 */ /* 0x000fe20000400000 */
[C---:B---3--:R-:W-:Y:S02]  /*03b0*/  FSETP.GT.AND P4, PT, R10.reuse, 8.50705917302346158658e+37, PT ;  /* 0x7e8000000a00780b */ /* 0x048fe40003f84000 */
[----:B------:R-:W-:Y:S02]  /*03c0*/  FSETP.GEU.AND P5, PT, R10, 1.175494350822287508e-38, PT ;  /* 0x008000000a00780b */ /* 0x000fe40003fae000 */
[----:B------:R-:W-:-:S02]  /*03d0*/  FSETP.GEU.AND P3, PT, R3, 1.175494350822287508e-38, PT ;  /* 0x008000000300780b */ /* 0x000fc40003f6e000 */
[C---:B0-----:R-:W-:Y:S01]  /*03e0*/  FSETP.GT.AND P6, PT, R24.reuse, 8.50705917302346158658e+37, PT ;  /* 0x7e8000001800780b */ /* 0x041fe20003fc4000 */
[----:B------:R-:W-:Y:S01]  /*03f0*/  @P2 FMUL R3, R3, 0.25 ;  /* 0x3e80000003032820 */ /* 0x000fe20000400000 */
[----:B------:R-:W-:Y:S02]  /*0400*/  FSEL R0, R27, 1, P2 ;  /* 0x3f8000001b007808 */ /* 0x000fe40001000000 */
[----:B------:R-:W-:-:S03]  /*0410*/  FSETP.GEU.AND P2, PT, R24, 1.175494350822287508e-38, PT ;  /* 0x008000001800780b */ /* 0x000fc60003f4e000 */
[----:B------:R-:W-:Y:S01]  /*0420*/  @P4 FMUL R10, R10, 0.25 ;  /* 0x3e8000000a0a4820 */ /* 0x000fe20000400000 */
[----:B------:R-:W-:-:S03]  /*0430*/  @!P1 FMUL R2, R2, 16777216 ;  /* 0x4b80000002029820 */ /* 0x000fc60000400000 */
[----:B------:R-:W-:Y:S01]  /*0440*/  @!P5 FMUL R10, R10, 16777216 ;  /* 0x4b8000000a0ad820 */ /* 0x000fe20000400000 */
[----:B------:R-:W-:Y:S01]  /*0450*/  @!P3 FMUL R3, R3, 16777216 ;  /* 0x4b8000000303b820 */ /* 0x000fe20000400000 */
[----:B------:R-:W-:Y:S01]  /*0460*/  @P6 FMUL R24, R24, 0.25 ;  /* 0x3e80000018186820 */ /* 0x000fe20000400000 */
[----:B------:R-:W0:Y:S03]  /*0470*/  MUFU.RCP R2, R2 ;  /* 0x0000000200027308 */ /* 0x000e260000001000 */
[----:B------:R-:W-:-:S05]  /*0480*/  @!P2 FMUL R24, R24, 16777216 ;  /* 0x4b8000001818a820 */ /* 0x000fca0000400000 */
[----:B------:R-:W1:Y:S01]  /*0490*/  MUFU.RCP R10, R10 ;  /* 0x0000000a000a7308 */ /* 0x000e620000001000 */
[----:B------:R-:W-:-:S07]  /*04a0*/  FSEL R25, R27, 1, P4 ;  /* 0x3f8000001b197808 */ /* 0x000fce0002000000 */
[----:B------:R-:W2:Y:S01]  /*04b0*/  MUFU.RCP R3, R3 ;  /* 0x0000000300037308 */ /* 0x000ea20000001000 */
[----:B------:R-:W-:-:S07]  /*04c0*/  FSEL R27, R27, 1, P6 ;  /* 0x3f8000001b1b7808 */ /* 0x000fce0003000000 */
[----:B------:R-:W3:Y:S01]  /*04d0*/  MUFU.RCP R24, R24 ;  /* 0x0000001800187308 */ /* 0x000ee20000001000 */
[----:B------:R-:W-:Y:S01]  /*04e0*/  @!P1 FMUL R11, R11, 16777216 ;  /* 0x4b8000000b0b9820 */ /* 0x000fe20000400000 */
[----:B------:R-:W-:Y:S01]  /*04f0*/  @!P5 FMUL R25, R25, 16777216 ;  /* 0x4b8000001919d820 */ /* 0x000fe20000400000 */
[----:B------:R-:W-:Y:S01]  /*0500*/  @!P3 FMUL R0, R0, 16777216 ;  /* 0x4b8000000000b820 */ /* 0x000fe20000400000 */
[----:B------:R-:W-:Y:S01]  /*0510*/  @!P2 FMUL R27, R27, 16777216 ;  /* 0x4b8000001b1ba820 */ /* 0x000fe20000400000 */
[----:B0-----:R-:W-:Y:S01]  /*0520*/  FMUL R2, R2, R11 ;  /* 0x0000000b02027220 */ /* 0x001fe20000400000 */
[----:B-1----:R-:W-:Y:S01]  /*0530*/  FMUL R10, R10, R25 ;  /* 0x000000190a0a7220 */ /* 0x002fe20000400000 */
[----:B----4-:R-:W-:Y:S01]  /*0540*/  FADD R11, -R4, R8 ;  /* 0x00000008040b7221 */ /* 0x010fe20000000100 */
[----:B------:R-:W-:Y:S01]  /*0550*/  FADD R25, -R12, R6 ;  /* 0x000000060c197221 */ /* 0x000fe20000000100 */
[----:B--2---:R-:W-:Y:S01]  /*0560*/  FMUL R3, R3, R0 ;  /* 0x0000000003037220 */ /* 0x004fe20000400000 */
[----:B------:R-:W-:Y:S01]  /*0570*/  FADD R0, -R5, R9 ;  /* 0x0000000905007221 */ /* 0x000fe20000000100 */
[----:B------:R-:W-:Y:S01]  /*0580*/  FADD R7, -R13, R7 ;  /* 0x000000070d077221 */ /* 0x000fe20000000100 */
[----:B------:R-:W-:Y:S01]  /*0590*/  FMUL R11, R2, R11 ;  /* 0x0000000b020b7220 */ /* 0x000fe20000400000 */
[----:B------:R-:W-:Y:S01]  /*05a0*/  FMUL R25, R10, R25 ;  /* 0x000000190a197220 */ /* 0x000fe20000400000 */
[----:B---3--:R-:W-:Y:S01]  /*05b0*/  FMUL R24, R24, R27 ;  /* 0x0000001b18187220 */ /* 0x008fe20000400000 */
[----:B------:R-:W-:Y:S01]  /*05c0*/  FMUL R0, R3, R0 ;  /* 0x0000000003007220 */ /* 0x000fe20000400000 */
[----:B-----5:R-:W-:-:S02]  /*05d0*/  FFMA R11, R11, R22, R18 ;  /* 0x000000160b0b7223 */ /* 0x020fc40000000012 */
[----:B------:R-:W-:Y:S01]  /*05e0*/  FMUL R24, R24, R7 ;  /* 0x0000000718187220 */ /* 0x000fe20000400000 */
[----:B------:R-:W-:Y:S01]  /*05f0*/  FFMA R16, R25, R20, R16 ;  /* 0x0000001419107223 */ /* 0x000fe20000000010 */
[----:B------:R-:W-:Y:S02]  /*0600*/  FFMA R0, R0, R23, R19 ;  /* 0x0000001700007223 */ /* 0x000fe40000000013 */
[----:B------:R-:W-:Y:S02]  /*0610*/  FFMA R17, R24, R21, R17 ;  /* 0x0000001518117223 */ /* 0x000fe40000000011 */
[C---:B------:R-:W-:Y:S01]  /*0620*/  FSETP.GEU.AND P1, PT, R11.reuse, -R16, PT ;  /* 0x800000100b00720b */ /* 0x040fe20003f2e000 */
[----:B------:R-:W-:Y:S01]  /*0630*/  FADD R11, R11, R16 ;  /* 0x000000100b0b7221 */ /* 0x000fe20000000000 */
[C---:B------:R-:W-:Y:S01]  /*0640*/  FADD R2, R0.reuse, R17 ;  /* 0x0000001100027221 */ /* 0x040fe20000000000 */
[----:B------:R-:W-:-:S03]  /*0650*/  FSETP.GEU.AND P2, PT, R0, -R17, PT ;  /* 0x800000110000720b */ /* 0x000fc60003f4e000 */
[----:B------:R-:W-:Y:S02]  /*0660*/  FSEL R4, R11, RZ, P1 ;  /* 0x000000ff0b047208 */ /* 0x000fe40000800000 */
[----:B------:R-:W-:Y:S01]  /*0670*/  FSEL R5, R2, RZ, P2 ;  /* 0x000000ff02057208 */ /* 0x000fe20001000000 */
[----:B------:R-:W-:Y:S07]  /*0680*/  @P0 EXIT ;  /* 0x000000000000094d */ /* 0x000fee0003800000 */
[----:B------:R-:W-:Y:S01]  /*0690*/  STG.E.64 [R14.64], R4 ;  /* 0x000000040e007986 */ /* 0x000fe2000c101b04 */
[----:B------:R-:W-:Y:S05]  /*06a0*/  EXIT ;  /* 0x000000000000794d */ /* 0x000fea0003800000 */
.L_x_0:
[----:B------:R-:W-:-:S00]  /*06b0*/  BRA `(.L_x_0) ;  /* 0xfffffff000007947 */ /* 0x000fc0000383ffff */
[----:B------:R-:W-:-:S00]  /*06c0*/  NOP ;  /* 0x0000000000007918 */ /* 0x000fc00000000000 */
        /* <DEDUP_REMOVED lines=11> */
.L_x_1:


//--------------------- .nv.global.init           --------------------------
	.section	.nv.global.init,"aw",@progbits
.nv.global.init:
	.type		_$_str,@object
	.size		_$_str,(_$_str_$_2 - _$_str)
_$_str:
        /*0000*/ 	.byte	0x5f, 0x5f, 0x43, 0x55, 0x44, 0x41, 0x5f, 0x46, 0x54, 0x5a, 0x00
	.type		_$_str_$_2,@object
	.size		_$_str_$_2,(.L_1 - _$_str_$_2)
_$_str_$_2:
        /*000b*/ 	.byte	0x5f, 0x5f, 0x43, 0x55, 0x44, 0x41, 0x5f, 0x50, 0x52, 0x45, 0x43, 0x5f, 0x53, 0x51, 0x52, 0x54
        /*001b*/ 	.byte	0x00
.L_1:
